	.headerflags	@"EF_CUDA_TEXMODE_UNIFIED EF_CUDA_64BIT_ADDRESS EF_CUDA_ACCELERATORS EF_CUDA_SM90 EF_CUDA_VIRTUAL_SM(EF_CUDA_SM90)"
	.elftype	@"ET_EXEC"


//--------------------- .nv.info                  --------------------------
	.section	.nv.info,"",@"SHT_CUDA_INFO"
	.align	4


	//----- nvinfo : EIATTR_REGCOUNT
	.align		4
        /*0000*/ 	.byte	0x04, 0x2f
        /*0002*/ 	.short	(.L_3 - .L_2)
	.align		4
.L_2:
        /*0004*/ 	.word	index@(triton_poi_fused__native_batch_norm_legit_no_training_leaky_relu_11)
        /*0008*/ 	.word	0x00000024


	//----- nvinfo : EIATTR_MIN_STACK_SIZE
	.align		4
.L_3:
        /*000c*/ 	.byte	0x04, 0x12
        /*000e*/ 	.short	(.L_5 - .L_4)
	.align		4
.L_4:
        /*0010*/ 	.word	index@(triton_poi_fused__native_batch_norm_legit_no_training_leaky_relu_11)
        /*0014*/ 	.word	0x00000000


	//----- nvinfo : EIATTR_FRAME_SIZE
	.align		4
.L_5:
        /*0018*/ 	.byte	0x04, 0x11
        /*001a*/ 	.short	(.L_7 - .L_6)
	.align		4
.L_6:
        /*001c*/ 	.word	index@(triton_poi_fused__native_batch_norm_legit_no_training_leaky_relu_11)
        /*0020*/ 	.word	0x00000000


	//----- nvinfo : EIATTR_MIN_STACK_SIZE
	.align		4
.L_7:
        /*0024*/ 	.byte	0x04, 0x12
        /*0026*/ 	.short	(.L_9 - .L_8)
	.align		4
.L_8:
        /*0028*/ 	.word	index@(triton_poi_fused__native_batch_norm_legit_no_training_leaky_relu_11)
        /*002c*/ 	.word	0x00000000
.L_9:


//--------------------- .nv.info.triton_poi_fused__native_batch_norm_legit_no_training_leaky_relu_11 --------------------------
	.section	.nv.info.triton_poi_fused__native_batch_norm_legit_no_training_leaky_relu_11,"",@"SHT_CUDA_INFO"
	.sectionflags	@""
	.align	4


	//----- nvinfo : EIATTR_CUDA_API_VERSION
	.align		4
        /*0000*/ 	.byte	0x04, 0x37
        /*0002*/ 	.short	(.L_11 - .L_10)
.L_10:
        /*0004*/ 	.word	0x0000007c


	//----- nvinfo : EIATTR_KPARAM_INFO
	.align		4
.L_11:
        /*0008*/ 	.byte	0x04, 0x17
        /*000a*/ 	.short	(.L_13 - .L_12)
.L_12:
        /*000c*/ 	.word	0x00000000
        /*0010*/ 	.short	0x0006
        /*0012*/ 	.short	0x0030
        /*0014*/ 	.byte	0x00, 0xf0, 0x11, 0x00


	//----- nvinfo : EIATTR_KPARAM_INFO
	.align		4
.L_13:
        /*0018*/ 	.byte	0x04, 0x17
        /*001a*/ 	.short	(.L_15 - .L_14)
.L_14:
        /*001c*/ 	.word	0x00000000
        /*0020*/ 	.short	0x0005
        /*0022*/ 	.short	0x0028
        /*0024*/ 	.byte	0x00, 0xf4, 0x21, 0x00


	//----- nvinfo : EIATTR_KPARAM_INFO
	.align		4
.L_15:
        /*0028*/ 	.byte	0x04, 0x17
        /*002a*/ 	.short	(.L_17 - .L_16)
.L_16:
        /*002c*/ 	.word	0x00000000
        /*0030*/ 	.short	0x0004
        /*0032*/ 	.short	0x0020
        /*0034*/ 	.byte	0x00, 0xf4, 0x21, 0x00


	//----- nvinfo : EIATTR_KPARAM_INFO
	.align		4
.L_17:
        /*0038*/ 	.byte	0x04, 0x17
        /*003a*/ 	.short	(.L_19 - .L_18)
.L_18:
        /*003c*/ 	.word	0x00000000
        /*0040*/ 	.short	0x0003
        /*0042*/ 	.short	0x0018
        /*0044*/ 	.byte	0x00, 0xf4, 0x21, 0x00


	//----- nvinfo : EIATTR_KPARAM_INFO
	.align		4
.L_19:
        /*0048*/ 	.byte	0x04, 0x17
        /*004a*/ 	.short	(.L_21 - .L_20)
.L_20:
        /*004c*/ 	.word	0x00000000
        /*0050*/ 	.short	0x0002
        /*0052*/ 	.short	0x0010
        /*0054*/ 	.byte	0x00, 0xf4, 0x21, 0x00


	//----- nvinfo : EIATTR_KPARAM_INFO
	.align		4
.L_21:
        /*0058*/ 	.byte	0x04, 0x17
        /*005a*/ 	.short	(.L_23 - .L_22)
.L_22:
        /*005c*/ 	.word	0x00000000
        /*0060*/ 	.short	0x0001
        /*0062*/ 	.short	0x0008
        /*0064*/ 	.byte	0x00, 0xf4, 0x21, 0x00


	//----- nvinfo : EIATTR_KPARAM_INFO
	.align		4
.L_23:
        /*0068*/ 	.byte	0x04, 0x17
        /*006a*/ 	.short	(.L_25 - .L_24)
.L_24:
        /*006c*/ 	.word	0x00000000
        /*0070*/ 	.short	0x0000
        /*0072*/ 	.short	0x0000
        /*0074*/ 	.byte	0x00, 0xf4, 0x21, 0x00


	//----- nvinfo : EIATTR_SPARSE_MMA_MASK
	.align		4
.L_25:
        /*0078*/ 	.byte	0x03, 0x50
        /*007a*/ 	.short	0x0000


	//----- nvinfo : EIATTR_MAXREG_COUNT
	.align		4
        /*007c*/ 	.byte	0x03, 0x1b
        /*007e*/ 	.short	0x00ff


	//----- nvinfo : EIATTR_EXIT_INSTR_OFFSETS
	.align		4
        /*0080*/ 	.byte	0x04, 0x1c
        /*0082*/ 	.short	(.L_27 - .L_26)


	//   ....[0]....
.L_26:
        /*0084*/ 	.word	0x00000b30


	//   ....[1]....
        /*0088*/ 	.word	0x00000b50


	//----- nvinfo : EIATTR_REQNTID
	.align		4
.L_27:
        /*008c*/ 	.byte	0x04, 0x10
        /*008e*/ 	.short	(.L_29 - .L_28)
.L_28:
        /*0090*/ 	.word	0x00000080
        /*0094*/ 	.word	0x00000001
        /*0098*/ 	.word	0x00000001


	//----- nvinfo : EIATTR_CBANK_PARAM_SIZE
	.align		4
.L_29:
        /*009c*/ 	.byte	0x03, 0x19
        /*009e*/ 	.short	0x0034


	//----- nvinfo : EIATTR_PARAM_CBANK
	.align		4
        /*00a0*/ 	.byte	0x04, 0x0a
        /*00a2*/ 	.short	(.L_31 - .L_30)
	.align		4
.L_30:
        /*00a4*/ 	.word	index@(.nv.constant0.triton_poi_fused__native_batch_norm_legit_no_training_leaky_relu_11)
        /*00a8*/ 	.short	0x0210
        /*00aa*/ 	.short	0x0034


	//----- nvinfo : EIATTR_SW_WAR
	.align		4
.L_31:
        /*00ac*/ 	.byte	0x04, 0x36
        /*00ae*/ 	.short	(.L_33 - .L_32)
.L_32:
        /*00b0*/ 	.word	0x00000008
.L_33:


//--------------------- .nv.callgraph             --------------------------
	.section	.nv.callgraph,"",@"SHT_CUDA_CALLGRAPH"
	.align	4
	.sectionentsize	8
	.align		4
        /*0000*/ 	.word	0x00000000
	.align		4
        /*0004*/ 	.word	0xffffffff
	.align		4
        /*0008*/ 	.word	0x00000000
	.align		4
        /*000c*/ 	.word	0xfffffffe
	.align		4
        /*0010*/ 	.word	0x00000000
	.align		4
        /*0014*/ 	.word	0xfffffffd
	.align		4
        /*0018*/ 	.word	0x00000000
	.align		4
        /*001c*/ 	.word	0xfffffffc


//--------------------- .nv.constant4             --------------------------
	.section	.nv.constant4,"a",@progbits
	.align	8
	.align		8
.nv.constant4:
        /*0000*/ 	.dword	_$_str
	.align		8
        /*0008*/ 	.dword	_$_str_$_2


//--------------------- .text.triton_poi_fused__native_batch_norm_legit_no_training_leaky_relu_11 --------------------------
	.section	.text.triton_poi_fused__native_batch_norm_legit_no_training_leaky_relu_11,"ax",@progbits
	.align	128
        .global         triton_poi_fused__native_batch_norm_legit_no_training_leaky_relu_11
        .type           triton_poi_fused__native_batch_norm_legit_no_training_leaky_relu_11,@function
        .size           triton_poi_fused__native_batch_norm_legit_no_training_leaky_relu_11,(.L_x_1 - triton_poi_fused__native_batch_norm_legit_no_training_leaky_relu_11)
        .other          triton_poi_fused__native_batch_norm_legit_no_training_leaky_relu_11,@"STO_CUDA_ENTRY STV_DEFAULT"
triton_poi_fused__native_batch_norm_legit_no_training_leaky_relu_11:
.text.triton_poi_fused__native_batch_norm_legit_no_training_leaky_relu_11:
[----:B------:R-:W0:Y:S02]  /*0000*/  LDC R1, c[0x0][0x28] ;  /* 0x00000a00ff017b82 */ /* 0x000e240000000800 */
[----:B------:R-:W1:Y:S01]  /*0010*/  S2R R0, SR_TID.X ;  /* 0x0000000000007919 */ /* 0x000e620000002100 */
[----:B------:R-:W2:Y:S01]  /*0020*/  LDC.64 R28, c[0x0][0x228] ;  /* 0x00008a00ff1c7b82 */ /* 0x000ea20000000a00 */
[----:B------:R-:W3:Y:S07]  /*0030*/  S2R R3, SR_CTAID.X ;  /* 0x0000000000037919 */ /* 0x000eee0000002500 */
[----:B------:R-:W4:Y:S01]  /*0040*/  LDC.64 R32, c[0x0][0x218] ;  /* 0x00008600ff207b82 */ /* 0x000f220000000a00 */
[----:B------:R-:W-:Y:S01]  /*0050*/  ULDC.64 UR4, c[0x0][0x208] ;  /* 0x0000820000047ab9 */ /* 0x000fe20000000a00 */
[----:B------:R-:W-:-:S02]  /*0060*/  CS2R R4, SRZ ;  /* 0x0000000000047805 */ /* 0x000fc4000001ff00 */
[----:B------:R-:W-:Y:S02]  /*0070*/  CS2R R6, SRZ ;  /* 0x0000000000067805 */ /* 0x000fe4000001ff00 */
[----:B------:R-:W-:Y:S02]  /*0080*/  CS2R R8, SRZ ;  /* 0x0000000000087805 */ /* 0x000fe4000001ff00 */
[----:B------:R-:W-:Y:S01]  /*0090*/  CS2R R10, SRZ ;  /* 0x00000000000a7805 */ /* 0x000fe2000001ff00 */
[----:B------:R-:W5:Y:S01]  /*00a0*/  LDC.64 R30, c[0x0][0x220] ;  /* 0x00008800ff1e7b82 */ /* 0x000f620000000a00 */
[----:B-1----:R-:W-:-:S04]  /*00b0*/  SHF.L.U32 R0, R0, 0x2, RZ ;  /* 0x0000000200007819 */ /* 0x002fc800000006ff */
[----:B------:R-:W-:Y:S02]  /*00c0*/  LOP3.LUT R0, R0, 0x1fc, RZ, 0xc0, !PT ;  /* 0x000001fc00007812 */ /* 0x000fe400078ec0ff */
[----:B---3--:R-:W-:Y:S02]  /*00d0*/  SHF.R.S32.HI R2, RZ, 0x15, R3 ;  /* 0x00000015ff027819 */ /* 0x008fe40000011403 */
[----:B------:R-:W-:Y:S02]  /*00e0*/  LEA R0, R3, R0, 0xa ;  /* 0x0000000003007211 */ /* 0x000fe400078e50ff */
[----:B------:R-:W-:Y:S02]  /*00f0*/  SGXT R3, R2, 0x1 ;  /* 0x000000010203781a */ /* 0x000fe40000000200 */
[----:B------:R-:W-:Y:S02]  /*0100*/  ISETP.GE.AND P1, PT, R0, 0x48400, PT ;  /* 0x000484000000780c */ /* 0x000fe40003f26270 */
[----:B------:R-:W-:-:S02]  /*0110*/  CS2R R12, SRZ ;  /* 0x00000000000c7805 */ /* 0x000fc4000001ff00 */
[----:B------:R-:W-:Y:S02]  /*0120*/  LEA.HI R3, R3, R0, RZ, 0x8 ;  /* 0x0000000003037211 */ /* 0x000fe400078f40ff */
[----:B------:R-:W-:Y:S01]  /*0130*/  CS2R R14, SRZ ;  /* 0x00000000000e7805 */ /* 0x000fe2000001ff00 */
[----:B----4-:R-:W-:Y:S01]  /*0140*/  IMAD.WIDE R32, R0, 0x4, R32 ;  /* 0x0000000400207825 */ /* 0x010fe200078e0220 */
[----:B------:R-:W-:-:S04]  /*0150*/  LOP3.LUT R3, R3, 0xffffff00, RZ, 0xc0, !PT ;  /* 0xffffff0003037812 */ /* 0x000fc800078ec0ff */
[----:B------:R-:W-:Y:S01]  /*0160*/  IADD3 R3, R0, -R3, RZ ;  /* 0x8000000300037210 */ /* 0x000fe20007ffe0ff */
[----:B------:R-:W3:Y:S04]  /*0170*/  @!P1 LDG.E.128 R4, desc[UR4][R32.64] ;  /* 0x0000000420049981 */ /* 0x000ee8000c1e1d00 */
[----:B--2---:R-:W-:-:S04]  /*0180*/  IMAD.WIDE R28, R3, 0x4, R28 ;  /* 0x00000004031c7825 */ /* 0x004fc800078e021c */
[----:B-----5:R-:W-:Y:S01]  /*0190*/  IMAD.WIDE R30, R3, 0x4, R30 ;  /* 0x00000004031e7825 */ /* 0x020fe200078e021e */
[----:B------:R-:W2:Y:S04]  /*01a0*/  @!P1 LDG.E.EL.128 R12, desc[UR4][R28.64] ;  /* 0x000000041c0c9981 */ /* 0x000ea8000c2e1d00 */
[----:B------:R-:W3:Y:S01]  /*01b0*/  @!P1 LDG.E.EL.128 R8, desc[UR4][R30.64] ;  /* 0x000000041e089981 */ /* 0x000ee2000c2e1d00 */
[----:B------:R-:W-:-:S04]  /*01c0*/  IADD3 R2, R0, 0x200, RZ ;  /* 0x0000020000027810 */ /* 0x000fc80007ffe0ff */
[----:B------:R-:W-:Y:S02]  /*01d0*/  ISETP.GE.AND P0, PT, R2, 0x48400, PT ;  /* 0x000484000200780c */ /* 0x000fe40003f06270 */
[----:B------:R-:W-:Y:S02]  /*01e0*/  CS2R R24, SRZ ;  /* 0x0000000000187805 */ /* 0x000fe4000001ff00 */
[----:B------:R-:W-:Y:S02]  /*01f0*/  CS2R R26, SRZ ;  /* 0x00000000001a7805 */ /* 0x000fe4000001ff00 */
[----:B------:R-:W-:Y:S02]  /*0200*/  CS2R R16, SRZ ;  /* 0x0000000000107805 */ /* 0x000fe4000001ff00 */
[----:B------:R-:W-:Y:S02]  /*0210*/  CS2R R18, SRZ ;  /* 0x0000000000127805 */ /* 0x000fe4000001ff00 */
[----:B------:R-:W-:-:S02]  /*0220*/  CS2R R20, SRZ ;  /* 0x0000000000147805 */ /* 0x000fc4000001ff00 */
[----:B------:R-:W-:Y:S01]  /*0230*/  CS2R R22, SRZ ;  /* 0x0000000000167805 */ /* 0x000fe2000001ff00 */
[----:B------:R-:W4:Y:S04]  /*0240*/  @!P0 LDG.E.EL.128 R24, desc[UR4][R28.64] ;  /* 0x000000041c188981 */ /* 0x000f28000c2e1d00 */
[----:B------:R-:W5:Y:S04]  /*0250*/  @!P0 LDG.E.128 R16, desc[UR4][R32.64+0x800] ;  /* 0x0008000420108981 */ /* 0x000f68000c1e1d00 */
[----:B------:R1:W5:Y:S01]  /*0260*/  @!P0 LDG.E.EL.128 R20, desc[UR4][R30.64] ;  /* 0x000000041e148981 */ /* 0x000362000c2e1d00 */
[----:B------:R-:W-:Y:S01]  /*0270*/  HFMA2.MMA R2, -RZ, RZ, 1.625, 0 ;  /* 0x3e800000ff027435 */ /* 0x000fe200000001ff */
[----:B-1----:R-:W1:Y:S02]  /*0280*/  LDC.64 R30, c[0x0][0x238] ;  /* 0x00008e00ff1e7b82 */ /* 0x002e640000000a00 */
[----:B-1----:R-:W-:-:S04]  /*0290*/  IMAD.WIDE R30, R3, 0x4, R30 ;  /* 0x00000004031e7825 */ /* 0x002fc800078e021e */
[----:B--2---:R-:W-:Y:S01]  /*02a0*/  FADD R12, R12, 9.9999997473787516356e-06 ;  /* 0x3727c5ac0c0c7421 */ /* 0x004fe20000000000 */
[----:B---3--:R-:W-:-:S05]  /*02b0*/  FADD R5, -R9, R5 ;  /* 0x0000000509057221 */ /* 0x008fca0000000100 */
[----:B------:R-:W1:Y:S01]  /*02c0*/  MUFU.SQRT R12, R12 ;  /* 0x0000000c000c7308 */ /* 0x000e620000002000 */
[----:B------:R-:W-:Y:S01]  /*02d0*/  FADD R9, R13, 9.9999997473787516356e-06 ;  /* 0x3727c5ac0d097421 */ /* 0x000fe20000000000 */
[----:B------:R-:W-:Y:S01]  /*02e0*/  FADD R4, -R8, R4 ;  /* 0x0000000408047221 */ /* 0x000fe20000000100 */
[----:B------:R-:W-:Y:S01]  /*02f0*/  FADD R8, R14, 9.9999997473787516356e-06 ;  /* 0x3727c5ac0e087421 */ /* 0x000fe20000000000 */
[----:B------:R-:W-:-:S04]  /*0300*/  FADD R13, R15, 9.9999997473787516356e-06 ;  /* 0x3727c5ac0f0d7421 */ /* 0x000fc80000000000 */
[----:B------:R-:W2:Y:S01]  /*0310*/  MUFU.SQRT R9, R9 ;  /* 0x0000000900097308 */ /* 0x000ea20000002000 */
[----:B-1----:R-:W-:-:S07]  /*0320*/  FSETP.GT.AND P5, PT, R12, 8.50705917302346158658e+37, PT ;  /* 0x7e8000000c00780b */ /* 0x002fce0003fa4000 */
[----:B------:R-:W1:Y:S01]  /*0330*/  MUFU.SQRT R8, R8 ;  /* 0x0000000800087308 */ /* 0x000e620000002000 */
[----:B------:R-:W-:-:S07]  /*0340*/  FSETP.GEU.AND P2, PT, R12, 1.175494350822287508e-38, PT ;  /* 0x008000000c00780b */ /* 0x000fce0003f4e000 */
[----:B------:R-:W3:Y:S01]  /*0350*/  MUFU.SQRT R13, R13 ;  /* 0x0000000d000d7308 */ /* 0x000ee20000002000 */
[----:B--2---:R-:W-:Y:S01]  /*0360*/  FSETP.GT.AND P3, PT, R9, 8.50705917302346158658e+37, PT ;  /* 0x7e8000000900780b */ /* 0x004fe20003f64000 */
[----:B------:R-:W-:Y:S01]  /*0370*/  FADD R7, -R11, R7 ;  /* 0x000000070b077221 */ /* 0x000fe20000000100 */
[----:B------:R-:W-:Y:S01]  /*0380*/  FSEL R11, R2, 1, P5 ;  /* 0x3f800000020b7808 */ /* 0x000fe20002800000 */
[----:B----4-:R-:W-:Y:S01]  /*0390*/  FADD R25, R25, 9.9999997473787516356e-06 ;  /* 0x3727c5ac19197421 */ /* 0x010fe20000000000 */
[----:B------:R-:W-:Y:S01]  /*03a0*/  @P5 FMUL R12, R12, 0.25 ;  /* 0x3e8000000c0c5820 */ /* 0x000fe20000400000 */
[----:B-1----:R-:W-:Y:S02]  /*03b0*/  FSETP.GT.AND P6, PT, R8, 8.50705917302346158658e+37, PT ;  /* 0x7e8000000800780b */ /* 0x002fe40003fc4000 */
[----:B------:R-:W1:Y:S01]  /*03c0*/  MUFU.SQRT R14, R25 ;  /* 0x00000019000e7308 */ /* 0x000e620000002000 */
[----:B------:R-:W-:Y:S01]  /*03d0*/  @!P2 FMUL R12, R12, 16777216 ;  /* 0x4b8000000c0ca820 */ /* 0x000fe20000400000 */
[----:B------:R-:W-:Y:S01]  /*03e0*/  @!P2 FMUL R11, R11, 16777216 ;  /* 0x4b8000000b0ba820 */ /* 0x000fe20000400000 */
[----:B------:R-:W-:Y:S01]  /*03f0*/  FADD R24, R24, 9.9999997473787516356e-06 ;  /* 0x3727c5ac18187421 */ /* 0x000fe20000000000 */
[----:B------:R-:W-:Y:S01]  /*0400*/  FSETP.GEU.AND P5, PT, R8, 1.175494350822287508e-38, PT ;  /* 0x008000000800780b */ /* 0x000fe20003fae000 */
[----:B-----5:R-:W-:Y:S01]  /*0410*/  FADD R20, -R20, R16 ;  /* 0x0000001014147221 */ /* 0x020fe20000000100 */
[----:B---3--:R-:W-:-:S02]  /*0420*/  FSETP.GT.AND P2, PT, R13, 8.50705917302346158658e+37, PT ;  /* 0x7e8000000d00780b */ /* 0x008fc40003f44000 */
[C---:B------:R-:W-:Y:S01]  /*0430*/  FSETP.GEU.AND P4, PT, R9.reuse, 1.175494350822287508e-38, PT ;  /* 0x008000000900780b */ /* 0x040fe20003f8e000 */
[----:B------:R-:W-:Y:S01]  /*0440*/  @P3 FMUL R9, R9, 0.25 ;  /* 0x3e80000009093820 */ /* 0x000fe20000400000 */
[----:B------:R-:W-:Y:S01]  /*0450*/  FSEL R16, R2, 1, P3 ;  /* 0x3f80000002107808 */ /* 0x000fe20001800000 */
[----:B------:R2:W3:Y:S01]  /*0460*/  MUFU.SQRT R15, R24 ;  /* 0x00000018000f7308 */ /* 0x0004e20000002000 */
[----:B------:R-:W-:Y:S01]  /*0470*/  FSETP.GEU.AND P3, PT, R13, 1.175494350822287508e-38, PT ;  /* 0x008000000d00780b */ /* 0x000fe20003f6e000 */
[----:B------:R-:W-:Y:S01]  /*0480*/  @P6 FMUL R8, R8, 0.25 ;  /* 0x3e80000008086820 */ /* 0x000fe20000400000 */
[----:B------:R-:W-:Y:S01]  /*0490*/  FADD R27, R27, 9.9999997473787516356e-06 ;  /* 0x3727c5ac1b1b7421 */ /* 0x000fe20000000000 */
[----:B------:R-:W-:Y:S01]  /*04a0*/  FADD R6, -R10, R6 ;  /* 0x000000060a067221 */ /* 0x000fe20000000100 */
[----:B--2---:R-:W-:Y:S01]  /*04b0*/  FSEL R24, R2, 1, P6 ;  /* 0x3f80000002187808 */ /* 0x004fe20003000000 */
[----:B------:R-:W-:Y:S02]  /*04c0*/  @!P5 FMUL R8, R8, 16777216 ;  /* 0x4b8000000808d820 */ /* 0x000fe40000400000 */
[----:B------:R-:W-:Y:S01]  /*04d0*/  @P2 FMUL R13, R13, 0.25 ;  /* 0x3e8000000d0d2820 */ /* 0x000fe20000400000 */
[----:B------:R-:W2:Y:S01]  /*04e0*/  MUFU.SQRT R10, R27 ;  /* 0x0000001b000a7308 */ /* 0x000ea20000002000 */
[----:B------:R-:W-:Y:S01]  /*04f0*/  @!P5 FMUL R24, R24, 16777216 ;  /* 0x4b8000001818d820 */ /* 0x000fe20000400000 */
[----:B-1----:R-:W-:-:S03]  /*0500*/  FSETP.GT.AND P5, PT, R14, 8.50705917302346158658e+37, PT ;  /* 0x7e8000000e00780b */ /* 0x002fc60003fa4000 */
[----:B------:R-:W-:Y:S01]  /*0510*/  @!P3 FMUL R13, R13, 16777216 ;  /* 0x4b8000000d0db820 */ /* 0x000fe20000400000 */
[----:B------:R-:W-:Y:S01]  /*0520*/  FSEL R25, R2, 1, P2 ;  /* 0x3f80000002197808 */ /* 0x000fe20001000000 */
[----:B------:R-:W-:Y:S01]  /*0530*/  @!P4 FMUL R9, R9, 16777216 ;  /* 0x4b8000000909c820 */ /* 0x000fe20000400000 */
[----:B------:R-:W-:Y:S01]  /*0540*/  @!P4 FMUL R16, R16, 16777216 ;  /* 0x4b8000001010c820 */ /* 0x000fe20000400000 */
[----:B------:R-:W-:Y:S01]  /*0550*/  FSETP.GEU.AND P2, PT, R14, 1.175494350822287508e-38, PT ;  /* 0x008000000e00780b */ /* 0x000fe20003f4e000 */
[----:B------:R-:W1:Y:S01]  /*0560*/  MUFU.RCP R29, R8 ;  /* 0x00000008001d7308 */ /* 0x000e620000001000 */
[----:B---3--:R-:W-:Y:S01]  /*0570*/  FSETP.GT.AND P4, PT, R15, 8.50705917302346158658e+37, PT ;  /* 0x7e8000000f00780b */ /* 0x008fe20003f84000 */
[----:B------:R-:W-:-:S06]  /*0580*/  FADD R21, -R21, R17 ;  /* 0x0000001115157221 */ /* 0x000fcc0000000100 */
[----:B------:R-:W3:Y:S01]  /*0590*/  MUFU.RCP R28, R13 ;  /* 0x0000000d001c7308 */ /* 0x000ee20000001000 */
[----:B------:R-:W-:Y:S01]  /*05a0*/  @P5 FMUL R14, R14, 0.25 ;  /* 0x3e8000000e0e5820 */ /* 0x000fe20000400000 */
[----:B------:R-:W-:-:S06]  /*05b0*/  @!P3 FMUL R25, R25, 16777216 ;  /* 0x4b8000001919b820 */ /* 0x000fcc0000400000 */
[----:B------:R-:W4:Y:S01]  /*05c0*/  MUFU.RCP R12, R12 ;  /* 0x0000000c000c7308 */ /* 0x000f220000001000 */
[----:B--2---:R-:W-:-:S07]  /*05d0*/  FSETP.GT.AND P3, PT, R10, 8.50705917302346158658e+37, PT ;  /* 0x7e8000000a00780b */ /* 0x004fce0003f64000 */
[----:B------:R2:W5:Y:S01]  /*05e0*/  MUFU.RCP R17, R9 ;  /* 0x0000000900117308 */ /* 0x0005620000001000 */
[----:B------:R-:W-:Y:S01]  /*05f0*/  FADD R22, -R22, R18 ;  /* 0x0000001216167221 */ /* 0x000fe20000000100 */
[C---:B------:R-:W-:Y:S01]  /*0600*/  FSETP.GEU.AND P6, PT, R15.reuse, 1.175494350822287508e-38, PT ;  /* 0x008000000f00780b */ /* 0x040fe20003fce000 */
[----:B------:R-:W-:Y:S01]  /*0610*/  @!P2 FMUL R14, R14, 16777216 ;  /* 0x4b8000000e0ea820 */ /* 0x000fe20000400000 */
[----:B--2---:R-:W2:Y:S01]  /*0620*/  LDC.64 R8, c[0x0][0x230] ;  /* 0x00008c00ff087b82 */ /* 0x004ea20000000a00 */
[----:B------:R-:W-:Y:S01]  /*0630*/  @P4 FMUL R15, R15, 0.25 ;  /* 0x3e8000000f0f4820 */ /* 0x000fe20000400000 */
[----:B------:R-:W-:Y:S01]  /*0640*/  FSEL R18, R2, 1, P4 ;  /* 0x3f80000002127808 */ /* 0x000fe20002000000 */
[----:B------:R-:W-:Y:S01]  /*0650*/  FADD R27, -R23, R19 ;  /* 0x00000013171b7221 */ /* 0x000fe20000000100 */
[----:B------:R-:W-:Y:S01]  /*0660*/  FSETP.GEU.AND P4, PT, R10, 1.175494350822287508e-38, PT ;  /* 0x008000000a00780b */ /* 0x000fe20003f8e000 */
[----:B-1----:R-:W-:Y:S01]  /*0670*/  FMUL R19, R29, R24 ;  /* 0x000000181d137220 */ /* 0x002fe20000400000 */
[----:B---3--:R-:W-:Y:S01]  /*0680*/  FMUL R32, R28, R25 ;  /* 0x000000191c207220 */ /* 0x008fe20000400000 */
[----:B------:R-:W1:Y:S01]  /*0690*/  MUFU.RCP R24, R14 ;  /* 0x0000000e00187308 */ /* 0x000e620000001000 */
[----:B----4-:R-:W-:Y:S01]  /*06a0*/  FMUL R11, R12, R11 ;  /* 0x0000000b0c0b7220 */ /* 0x010fe20000400000 */
[----:B-----5:R-:W-:Y:S01]  /*06b0*/  FMUL R12, R17, R16 ;  /* 0x00000010110c7220 */ /* 0x020fe20000400000 */
[----:B------:R-:W-:Y:S01]  /*06c0*/  FMUL R16, R32, R7 ;  /* 0x0000000720107220 */ /* 0x000fe20000400000 */
[----:B------:R-:W-:Y:S01]  /*06d0*/  FSEL R7, R2, 1, P5 ;  /* 0x3f80000002077808 */ /* 0x000fe20002800000 */
[----:B------:R-:W-:-:S04]  /*06e0*/  @P3 FMUL R10, R10, 0.25 ;  /* 0x3e8000000a0a3820 */ /* 0x000fc80000400000 */
[----:B------:R-:W-:Y:S01]  /*06f0*/  @!P2 FMUL R7, R7, 16777216 ;  /* 0x4b8000000707a820 */ /* 0x000fe20000400000 */
[----:B------:R-:W-:Y:S01]  /*0700*/  @!P4 FMUL R10, R10, 16777216 ;  /* 0x4b8000000a0ac820 */ /* 0x000fe20000400000 */
[----:B------:R-:W-:Y:S01]  /*0710*/  FMUL R13, R19, R6 ;  /* 0x00000006130d7220 */ /* 0x000fe20000400000 */
[----:B------:R-:W-:Y:S01]  /*0720*/  FMUL R12, R12, R5 ;  /* 0x000000050c0c7220 */ /* 0x000fe20000400000 */
[----:B------:R-:W-:Y:S01]  /*0730*/  FMUL R25, R11, R4 ;  /* 0x000000040b197220 */ /* 0x000fe20000400000 */
[----:B------:R3:W4:Y:S01]  /*0740*/  MUFU.RCP R28, R10 ;  /* 0x0000000a001c7308 */ /* 0x0007220000001000 */
[----:B-1----:R-:W-:Y:S01]  /*0750*/  FMUL R24, R24, R7 ;  /* 0x0000000718187220 */ /* 0x002fe20000400000 */
[----:B------:R-:W-:Y:S01]  /*0760*/  CS2R R4, SRZ ;  /* 0x0000000000047805 */ /* 0x000fe2000001ff00 */
[----:B--2---:R-:W-:Y:S01]  /*0770*/  IMAD.WIDE R32, R3, 0x4, R8 ;  /* 0x0000000403207825 */ /* 0x004fe200078e0208 */
[----:B------:R-:W-:Y:S02]  /*0780*/  CS2R R6, SRZ ;  /* 0x0000000000067805 */ /* 0x000fe4000001ff00 */
[----:B------:R-:W-:-:S02]  /*0790*/  CS2R R8, SRZ ;  /* 0x0000000000087805 */ /* 0x000fc4000001ff00 */
[----:B---3--:R-:W-:Y:S02]  /*07a0*/  CS2R R10, SRZ ;  /* 0x00000000000a7805 */ /* 0x008fe4000001ff00 */
[----:B------:R-:W2:Y:S04]  /*07b0*/  @!P1 LDG.E.EL.128 R4, desc[UR4][R32.64] ;  /* 0x0000000420049981 */ /* 0x000ea8000c2e1d00 */
[----:B------:R-:W2:Y:S01]  /*07c0*/  @!P1 LDG.E.EL.128 R8, desc[UR4][R30.64] ;  /* 0x000000041e089981 */ /* 0x000ea2000c2e1d00 */
[----:B------:R-:W-:-:S06]  /*07d0*/  @!P6 FMUL R15, R15, 16777216 ;  /* 0x4b8000000f0fe820 */ /* 0x000fcc0000400000 */
[----:B------:R-:W1:Y:S01]  /*07e0*/  MUFU.RCP R15, R15 ;  /* 0x0000000f000f7308 */ /* 0x000e620000001000 */
[----:B------:R-:W-:Y:S01]  /*07f0*/  FSEL R17, R2, 1, P3 ;  /* 0x3f80000002117808 */ /* 0x000fe20001800000 */
[----:B------:R-:W-:-:S04]  /*0800*/  @!P6 FMUL R18, R18, 16777216 ;  /* 0x4b8000001212e820 */ /* 0x000fc80000400000 */
[----:B------:R-:W-:-:S04]  /*0810*/  @!P4 FMUL R17, R17, 16777216 ;  /* 0x4b8000001111c820 */ /* 0x000fc80000400000 */
[----:B----4-:R-:W-:Y:S01]  /*0820*/  FMUL R28, R28, R17 ;  /* 0x000000111c1c7220 */ /* 0x010fe20000400000 */
[----:B-1----:R-:W-:Y:S01]  /*0830*/  FMUL R23, R15, R18 ;  /* 0x000000120f177220 */ /* 0x002fe20000400000 */
[----:B------:R-:W-:Y:S02]  /*0840*/  CS2R R14, SRZ ;  /* 0x00000000000e7805 */ /* 0x000fe4000001ff00 */
[----:B------:R-:W-:Y:S01]  /*0850*/  CS2R R18, SRZ ;  /* 0x0000000000127805 */ /* 0x000fe2000001ff00 */
[----:B------:R-:W-:Y:S01]  /*0860*/  FADD R26, R26, 9.9999997473787516356e-06 ;  /* 0x3727c5ac1a1a7421 */ /* 0x000fe20000000000 */
[----:B--2---:R-:W-:Y:S01]  /*0870*/  FFMA R5, R12, R5, R9 ;  /* 0x000000050c057223 */ /* 0x004fe20000000009 */
[----:B------:R-:W-:Y:S01]  /*0880*/  FFMA R6, R13, R6, R10 ;  /* 0x000000060d067223 */ /* 0x000fe2000000000a */
[----:B------:R-:W-:Y:S01]  /*0890*/  FFMA R7, R16, R7, R11 ;  /* 0x0000000710077223 */ /* 0x000fe2000000000b */
[----:B------:R-:W-:Y:S02]  /*08a0*/  CS2R R12, SRZ ;  /* 0x00000000000c7805 */ /* 0x000fe4000001ff00 */
[----:B------:R-:W-:-:S04]  /*08b0*/  CS2R R16, SRZ ;  /* 0x0000000000107805 */ /* 0x000fc8000001ff00 */
[----:B------:R-:W2:Y:S04]  /*08c0*/  @!P0 LDG.E.EL.128 R12, desc[UR4][R32.64] ;  /* 0x00000004200c8981 */ /* 0x000ea8000c2e1d00 */
[----:B------:R-:W2:Y:S01]  /*08d0*/  @!P0 LDG.E.EL.128 R16, desc[UR4][R30.64] ;  /* 0x000000041e108981 */ /* 0x000ea2000c2e1d00 */
[----:B------:R-:W1:Y:S02]  /*08e0*/  MUFU.SQRT R9, R26 ;  /* 0x0000001a00097308 */ /* 0x000e640000002000 */
[C---:B-1----:R-:W-:Y:S02]  /*08f0*/  FSETP.GT.AND P2, PT, R9.reuse, 8.50705917302346158658e+37, PT ;  /* 0x7e8000000900780b */ /* 0x042fe40003f44000 */
[----:B------:R-:W-:-:S11]  /*0900*/  FSETP.GEU.AND P3, PT, R9, 1.175494350822287508e-38, PT ;  /* 0x008000000900780b */ /* 0x000fd60003f6e000 */
[----:B------:R-:W-:-:S04]  /*0910*/  @P2 FMUL R9, R9, 0.25 ;  /* 0x3e80000009092820 */ /* 0x000fc80000400000 */
[----:B------:R-:W-:Y:S01]  /*0920*/  @!P3 FMUL R9, R9, 16777216 ;  /* 0x4b8000000909b820 */ /* 0x000fe20000400000 */
[----:B------:R-:W-:-:S05]  /*0930*/  FSEL R2, R2, 1, P2 ;  /* 0x3f80000002027808 */ /* 0x000fca0001000000 */
[----:B------:R-:W1:Y:S01]  /*0940*/  MUFU.RCP R9, R9 ;  /* 0x0000000900097308 */ /* 0x000e620000001000 */
[----:B------:R-:W-:Y:S01]  /*0950*/  @!P3 FMUL R2, R2, 16777216 ;  /* 0x4b8000000202b820 */ /* 0x000fe20000400000 */
[----:B------:R-:W-:Y:S01]  /*0960*/  FSETP.GT.AND P5, PT, R7, RZ, PT ;  /* 0x000000ff0700720b */ /* 0x000fe20003fa4000 */
[----:B------:R-:W-:Y:S01]  /*0970*/  FFMA R4, R25, R4, R8 ;  /* 0x0000000419047223 */ /* 0x000fe20000000008 */
[----:B------:R-:W-:Y:S02]  /*0980*/  FSETP.GT.AND P6, PT, R6, RZ, PT ;  /* 0x000000ff0600720b */ /* 0x000fe40003fc4000 */
[----:B------:R-:W-:Y:S01]  /*0990*/  FSETP.GT.AND P2, PT, R5, RZ, PT ;  /* 0x000000ff0500720b */ /* 0x000fe20003f44000 */
[----:B-1----:R-:W-:Y:S02]  /*09a0*/  FMUL R11, R9, R2 ;  /* 0x00000002090b7220 */ /* 0x002fe40000400000 */
[----:B------:R-:W1:Y:S01]  /*09b0*/  LDC.64 R2, c[0x0][0x210] ;  /* 0x00008400ff027b82 */ /* 0x000e620000000a00 */
[----:B------:R-:W-:Y:S01]  /*09c0*/  FMUL R28, R28, R27 ;  /* 0x0000001b1c1c7220 */ /* 0x000fe20000400000 */
[----:B------:R-:W-:Y:S01]  /*09d0*/  FMUL R11, R11, R22 ;  /* 0x000000160b0b7220 */ /* 0x000fe20000400000 */
[----:B------:R-:W-:Y:S01]  /*09e0*/  FMUL R24, R24, R21 ;  /* 0x0000001518187220 */ /* 0x000fe20000400000 */
[----:B------:R-:W-:Y:S01]  /*09f0*/  FMUL R23, R23, R20 ;  /* 0x0000001417177220 */ /* 0x000fe20000400000 */
[----:B------:R-:W-:Y:S01]  /*0a00*/  FSETP.GT.AND P3, PT, R4, RZ, PT ;  /* 0x000000ff0400720b */ /* 0x000fe20003f64000 */
[----:B------:R-:W-:-:S02]  /*0a10*/  @!P5 FMUL R7, R7, 0.10000000149011611938 ;  /* 0x3dcccccd0707d820 */ /* 0x000fc40000400000 */
[----:B------:R-:W-:Y:S02]  /*0a20*/  @!P6 FMUL R6, R6, 0.10000000149011611938 ;  /* 0x3dcccccd0606e820 */ /* 0x000fe40000400000 */
[----:B------:R-:W-:-:S08]  /*0a30*/  @!P2 FMUL R5, R5, 0.10000000149011611938 ;  /* 0x3dcccccd0505a820 */ /* 0x000fd00000400000 */
[----:B------:R-:W-:Y:S01]  /*0a40*/  @!P3 FMUL R4, R4, 0.10000000149011611938 ;  /* 0x3dcccccd0404b820 */ /* 0x000fe20000400000 */
[----:B-1----:R-:W-:-:S05]  /*0a50*/  IMAD.WIDE R2, R0, 0x4, R2 ;  /* 0x0000000400027825 */ /* 0x002fca00078e0202 */
[----:B------:R1:W-:Y:S01]  /*0a60*/  @!P1 STG.E.128 desc[UR4][R2.64], R4 ;  /* 0x0000000402009986 */ /* 0x0003e2000c101d04 */
[----:B--2---:R-:W-:Y:S01]  /*0a70*/  FFMA R15, R28, R15, R19 ;  /* 0x0000000f1c0f7223 */ /* 0x004fe20000000013 */
[----:B------:R-:W-:Y:S01]  /*0a80*/  FFMA R14, R11, R14, R18 ;  /* 0x0000000e0b0e7223 */ /* 0x000fe20000000012 */
[----:B------:R-:W-:Y:S01]  /*0a90*/  FFMA R12, R23, R12, R16 ;  /* 0x0000000c170c7223 */ /* 0x000fe20000000010 */
[----:B------:R-:W-:Y:S02]  /*0aa0*/  FFMA R13, R24, R13, R17 ;  /* 0x0000000d180d7223 */ /* 0x000fe40000000011 */
[----:B------:R-:W-:Y:S02]  /*0ab0*/  FSETP.GT.AND P4, PT, R15, RZ, PT ;  /* 0x000000ff0f00720b */ /* 0x000fe40003f84000 */
[----:B------:R-:W-:Y:S02]  /*0ac0*/  FSETP.GT.AND P5, PT, R14, RZ, PT ;  /* 0x000000ff0e00720b */ /* 0x000fe40003fa4000 */
[----:B------:R-:W-:-:S02]  /*0ad0*/  FSETP.GT.AND P6, PT, R13, RZ, PT ;  /* 0x000000ff0d00720b */ /* 0x000fc40003fc4000 */
[----:B------:R-:W-:-:S07]  /*0ae0*/  FSETP.GT.AND P2, PT, R12, RZ, PT ;  /* 0x000000ff0c00720b */ /* 0x000fce0003f44000 */
[----:B------:R-:W-:Y:S02]  /*0af0*/  @!P4 FMUL R15, R15, 0.10000000149011611938 ;  /* 0x3dcccccd0f0fc820 */ /* 0x000fe40000400000 */
[----:B------:R-:W-:Y:S02]  /*0b00*/  @!P5 FMUL R14, R14, 0.10000000149011611938 ;  /* 0x3dcccccd0e0ed820 */ /* 0x000fe40000400000 */
[----:B------:R-:W-:Y:S02]  /*0b10*/  @!P6 FMUL R13, R13, 0.10000000149011611938 ;  /* 0x3dcccccd0d0de820 */ /* 0x000fe40000400000 */
[----:B------:R-:W-:Y:S01]  /*0b20*/  @!P2 FMUL R12, R12, 0.10000000149011611938 ;  /* 0x3dcccccd0c0ca820 */ /* 0x000fe20000400000 */
[----:B-1----:R-:W-:Y:S06]  /*0b30*/  @P0 EXIT ;  /* 0x000000000000094d */ /* 0x002fec0003800000 */
[----:B------:R-:W-:Y:S01]  /*0b40*/  STG.E.128 desc[UR4][R2.64+0x800], R12 ;  /* 0x0008000c02007986 */ /* 0x000fe2000c101d04 */
[----:B------:R-:W-:Y:S05]  /*0b50*/  EXIT ;  /* 0x000000000000794d */ /* 0x000fea0003800000 */
.L_x_0:
[----:B------:R-:W-:-:S00]  /*0b60*/  BRA `(.L_x_0) ;  /* 0xfffffffc00fc7947 */ /* 0x000fc0000383ffff */
[----:B------:R-:W-:-:S00]  /*0b70*/  NOP ;  /* 0x0000000000007918 */ /* 0x000fc00000000000 */
        /* <DEDUP_REMOVED lines=8> */
.L_x_1:


//--------------------- .nv.global.init           --------------------------
	.section	.nv.global.init,"aw",@progbits
.nv.global.init:
	.type		_$_str,@object
	.size		_$_str,(_$_str_$_2 - _$_str)
_$_str:
        /*0000*/ 	.byte	0x5f, 0x5f, 0x43, 0x55, 0x44, 0x41, 0x5f, 0x46, 0x54, 0x5a, 0x00
	.type		_$_str_$_2,@object
	.size		_$_str_$_2,(.L_1 - _$_str_$_2)
_$_str_$_2:
        /*000b*/ 	.byte	0x5f, 0x5f, 0x43, 0x55, 0x44, 0x41, 0x5f, 0x50, 0x52, 0x45, 0x43, 0x5f, 0x53, 0x51, 0x52, 0x54
        /*001b*/ 	.byte	0x00
.L_1:


//--------------------- .nv.constant0.triton_poi_fused__native_batch_norm_legit_no_training_leaky_relu_11 --------------------------
	.section	.nv.constant0.triton_poi_fused__native_batch_norm_legit_no_training_leaky_relu_11,"a",@progbits
	.sectionflags	@""
	.align	4
.nv.constant0.triton_poi_fused__native_batch_norm_legit_no_training_leaky_relu_11:
	.zero		580
